//
// Generated by NVIDIA NVVM Compiler
//
// Compiler Build ID: CL-36424714
// Cuda compilation tools, release 13.0, V13.0.88
// Based on NVVM 20.0.0
//

.version 9.0
.target sm_100
.address_size 64

	// .globl	_Z7toUpperv
.global .align 1 .b8 d_string[16777216];

.visible .entry _Z7toUpperv()
{
	.reg .pred 	%p<2>;
	.reg .b16 	%rs<5>;
	.reg .b32 	%r<3>;
	.reg .b64 	%rd<6>;

	mov.u32 	%r1, %ctaid.x;
	mul.wide.u32 	%rd2, %r1, 256;
	mov.u64 	%rd3, d_string;
	add.s64 	%rd4, %rd3, %rd2;
	mov.u32 	%r2, %tid.x;
	cvt.u64.u32 	%rd5, %r2;
	add.s64 	%rd1, %rd4, %rd5;
	ld.global.u8 	%rs1, [%rd1];
	add.s16 	%rs2, %rs1, -97;
	and.b16  	%rs3, %rs2, 255;
	setp.gt.u16 	%p1, %rs3, 25;
	@%p1 bra 	$L__BB0_2;
	add.s16 	%rs4, %rs1, -32;
	st.global.u8 	[%rd1], %rs4;
$L__BB0_2:
	ret;

}


// ===== COMPILED SASS (sm_100) =====

	.target	sm_100

	.elftype	@"ET_EXEC"


//--------------------- .note.nv.tkinfo           --------------------------
	.section	.note.nv.tkinfo,"",@"SHT_NOTE"
	.sectionflags	@"SHF_NOTE_NV_TKINFO"
	.tkinfo
        /*0018*/ 	.word	0x00000002
        /*0030*/ 	.string	""
        /*0030*/ 	.string	"ptxas"
        /*0030*/ 	.string	"Cuda compilation tools, release 13.0, V13.0.88"
        /*0030*/ 	.string	"Build cuda_13.0.r13.0/compiler.36424714_0"
        /*0030*/ 	.string	"-arch sm_100 -m 64 "



//--------------------- .note.nv.cuinfo           --------------------------
	.section	.note.nv.cuinfo,"",@"SHT_NOTE"
	.sectionflags	@"SHF_NOTE_NV_CUINFO"
        /*0018*/ 	.short	0x0002
        /*001a*/ 	.short	0x0064
        /*001c*/ 	.short	0x0082
	.zero		2


//--------------------- .nv.info                  --------------------------
	.section	.nv.info,"",@"SHT_CUDA_INFO"
	.align	4


	//----- nvinfo : EIATTR_REGCOUNT
	.align		4
        /*0000*/ 	.byte	0x04, 0x2f
        /*0002*/ 	.short	(.L_2 - .L_1)
	.align		4
.L_1:
        /*0004*/ 	.word	index@(_Z7toUpperv)
        /*0008*/ 	.word	0x00000008


	//----- nvinfo : EIATTR_FRAME_SIZE
	.align		4
.L_2:
        /*000c*/ 	.byte	0x04, 0x11
        /*000e*/ 	.short	(.L_4 - .L_3)
	.align		4
.L_3:
        /*0010*/ 	.word	index@(_Z7toUpperv)
        /*0014*/ 	.word	0x00000000


	//----- nvinfo : EIATTR_MIN_STACK_SIZE
	.align		4
.L_4:
        /*0018*/ 	.byte	0x04, 0x12
        /*001a*/ 	.short	(.L_6 - .L_5)
	.align		4
.L_5:
        /*001c*/ 	.word	index@(_Z7toUpperv)
        /*0020*/ 	.word	0x00000000
.L_6:


//--------------------- .nv.compat                --------------------------
	.section	.nv.compat,"",@"SHT_CUDA_COMPAT_INFO"
	.align	4
        /*0000*/ 	.byte	0x02, 0x09, 0x00, 0x00, 0x02, 0x02, 0x01, 0x00, 0x02, 0x05, 0x05, 0x00, 0x03, 0x07, 0x01, 0x01
        /*0010*/ 	.byte	0x02, 0x03, 0x00, 0x00, 0x02, 0x06, 0x01, 0x00, 0x04, 0x0b, 0x08, 0x00, 0x09, 0x00, 0x00, 0x00
        /*0020*/ 	.byte	0x00, 0x00, 0x00, 0x00


//--------------------- .nv.info._Z7toUpperv      --------------------------
	.section	.nv.info._Z7toUpperv,"",@"SHT_CUDA_INFO"
	.sectionflags	@""
	.align	4


	//----- nvinfo : EIATTR_CUDA_API_VERSION
	.align		4
        /*0000*/ 	.byte	0x04, 0x37
        /*0002*/ 	.short	(.L_8 - .L_7)
.L_7:
        /*0004*/ 	.word	0x00000082


	//----- nvinfo : EIATTR_SPARSE_MMA_MASK
	.align		4
.L_8:
        /*0008*/ 	.byte	0x03, 0x50
        /*000a*/ 	.short	0x0000


	//----- nvinfo : EIATTR_MAXREG_COUNT
	.align		4
        /*000c*/ 	.byte	0x03, 0x1b
        /*000e*/ 	.short	0x00ff


	//----- nvinfo : EIATTR_MERCURY_ISA_VERSION
	.align		4
        /*0010*/ 	.byte	0x03, 0x5f
        /*0012*/ 	.short	0x0101


	//----- nvinfo : EIATTR_VRC_CTA_INIT_COUNT
	.align		4
        /*0014*/ 	.byte	0x02, 0x4a
	.zero		1
	.zero		1


	//----- nvinfo : EIATTR_EXIT_INSTR_OFFSETS
	.align		4
        /*0018*/ 	.byte	0x04, 0x1c
        /*001a*/ 	.short	(.L_10 - .L_9)


	//   ....[0]....
.L_9:
        /*001c*/ 	.word	0x000000c0


	//   ....[1]....
        /*0020*/ 	.word	0x000000f0


	//----- nvinfo : EIATTR_SW_WAR
	.align		4
.L_10:
        /*0024*/ 	.byte	0x04, 0x36
        /*0026*/ 	.short	(.L_12 - .L_11)
.L_11:
        /*0028*/ 	.word	0x00000008
.L_12:


//--------------------- .nv.callgraph             --------------------------
	.section	.nv.callgraph,"",@"SHT_CUDA_CALLGRAPH"
	.align	4
	.sectionentsize	8
	.align		4
        /*0000*/ 	.word	0x00000000
	.align		4
        /*0004*/ 	.word	0xffffffff
	.align		4
        /*0008*/ 	.word	0x00000000
	.align		4
        /*000c*/ 	.word	0xfffffffe
	.align		4
        /*0010*/ 	.word	0x00000000
	.align		4
        /*0014*/ 	.word	0xfffffffd
	.align		4
        /*0018*/ 	.word	0x00000000
	.align		4
        /*001c*/ 	.word	0xfffffffc


//--------------------- .nv.constant4             --------------------------
	.section	.nv.constant4,"a",@progbits
	.align	8
	.align		8
.nv.constant4:
        /*0000*/ 	.dword	d_string


//--------------------- .text._Z7toUpperv         --------------------------
	.section	.text._Z7toUpperv,"ax",@progbits
	.align	128
        .global         _Z7toUpperv
        .type           _Z7toUpperv,@function
        .size           _Z7toUpperv,(.L_x_1 - _Z7toUpperv)
        .other          _Z7toUpperv,@"STO_CUDA_ENTRY STV_DEFAULT"
_Z7toUpperv:
.text._Z7toUpperv:
[----:B------:R-:W-:Y:S01]  /*0000*/  LDC R1, c[0x0][0x37c] ;  /* 0x0000df00ff017b82 */ /* 0x000fe20000000800 */
[----:B------:R-:W0:Y:S07]  /*0010*/  S2R R2, SR_TID.X ;  /* 0x0000000000027919 */ /* 0x000e2e0000002100 */
[----:B------:R-:W1:Y:S01]  /*0020*/  S2UR UR6, SR_CTAID.X ;  /* 0x00000000000679c3 */ /* 0x000e620000002500 */
[----:B------:R-:W1:Y:S01]  /*0030*/  LDCU.64 UR4, c[0x4][URZ] ;  /* 0x01000000ff0477ac */ /* 0x000e620008000a00 */
[----:B------:R-:W2:Y:S01]  /*0040*/  LDCU.64 UR8, c[0x0][0x358] ;  /* 0x00006b00ff0877ac */ /* 0x000ea20008000a00 */
[----:B-1----:R-:W-:-:S06]  /*0050*/  UIMAD.WIDE.U32 UR4, UR6, 0x100, UR4 ;  /* 0x00000100060478a5 */ /* 0x002fcc000f8e0004 */
[----:B0-----:R-:W-:-:S05]  /*0060*/  IADD3 R2, P0, PT, R2, UR4, RZ ;  /* 0x0000000402027c10 */ /* 0x001fca000ff1e0ff */
[----:B------:R-:W-:-:S05]  /*0070*/  IMAD.X R3, RZ, RZ, UR5, P0 ;  /* 0x00000005ff037e24 */ /* 0x000fca00080e06ff */
[----:B--2---:R-:W2:Y:S02]  /*0080*/  LDG.E.U8 R0, desc[UR8][R2.64] ;  /* 0x0000000802007981 */ /* 0x004ea4000c1e1100 */
[----:B--2---:R-:W-:-:S05]  /*0090*/  VIADD R4, R0, 0xffffff9f ;  /* 0xffffff9f00047836 */ /* 0x004fca0000000000 */
[----:B------:R-:W-:-:S04]  /*00a0*/  LOP3.LUT R4, R4, 0xff, RZ, 0xc0, !PT ;  /* 0x000000ff04047812 */ /* 0x000fc800078ec0ff */
[----:B------:R-:W-:-:S13]  /*00b0*/  ISETP.GT.U32.AND P0, PT, R4, 0x19, PT ;  /* 0x000000190400780c */ /* 0x000fda0003f04070 */
[----:B------:R-:W-:Y:S05]  /*00c0*/  @P0 EXIT ;  /* 0x000000000000094d */ /* 0x000fea0003800000 */
[----:B------:R-:W-:-:S05]  /*00d0*/  VIADD R5, R0, 0xffffffe0 ;  /* 0xffffffe000057836 */ /* 0x000fca0000000000 */
[----:B------:R-:W-:Y:S01]  /*00e0*/  STG.E.U8 desc[UR8][R2.64], R5 ;  /* 0x0000000502007986 */ /* 0x000fe2000c101108 */
[----:B------:R-:W-:Y:S05]  /*00f0*/  EXIT ;  /* 0x000000000000794d */ /* 0x000fea0003800000 */
.L_x_0:
[----:B------:R-:W-:-:S00]  /*0100*/  BRA `(.L_x_0) ;  /* 0xfffffffc00fc7947 */ /* 0x000fc0000383ffff */
[----:B------:R-:W-:-:S00]  /*0110*/  NOP ;  /* 0x0000000000007918 */ /* 0x000fc00000000000 */
        /* <DEDUP_REMOVED lines=14> */
.L_x_1:


//--------------------- .nv.shared.reserved.0     --------------------------
	.section	.nv.shared.reserved.0,"aw",@nobits
	.weak		__nv_reservedSMEM_offset_0_alias
	.size		__nv_reservedSMEM_offset_0_alias, 0, 64
	.other		__nv_reservedSMEM_offset_0_alias,@"STO_CUDA_RESERVED_SHARED STV_DEFAULT"
__nv_reservedSMEM_offset_0_alias:
	.zero		0
	.zero		64


//--------------------- .nv.global                --------------------------
	.section	.nv.global,"aw",@nobits
.nv.global:
	.type		d_string,@object
	.size		d_string,(.L_0 - d_string)
d_string:
	.zero		16777216
.L_0:


//--------------------- .nv.constant0._Z7toUpperv --------------------------
	.section	.nv.constant0._Z7toUpperv,"a",@progbits
	.sectionflags	@""
	.align	4
.nv.constant0._Z7toUpperv:
	.zero		896


//--------------------- SYMBOLS --------------------------

	.type		.nv.reservedSmem.offset0,@object
	.size		.nv.reservedSmem.offset0,0x4
